//
// Generated by NVIDIA NVVM Compiler
//
// Compiler Build ID: CL-36424714
// Cuda compilation tools, release 13.0, V13.0.88
// Based on NVVM 20.0.0
//

.version 9.0
.target sm_100
.address_size 64

	// .globl	_Z16helloWorldKernelv
.extern .func  (.param .b32 func_retval0) vprintf
(
	.param .b64 vprintf_param_0,
	.param .b64 vprintf_param_1
)
;
.global .align 1 .b8 $str[38] = {72, 101, 108, 108, 111, 32, 87, 111, 114, 108, 100, 32, 102, 114, 111, 109, 32, 71, 80, 85, 32, 37, 100, 32, 105, 110, 32, 98, 108, 111, 99, 107, 32, 37, 100, 33, 10};

.visible .entry _Z16helloWorldKernelv()
{
	.local .align 8 .b8 	__local_depot0[8];
	.reg .b64 	%SP;
	.reg .b64 	%SPL;
	.reg .b32 	%r<5>;
	.reg .b64 	%rd<5>;

	mov.u64 	%SPL, __local_depot0;
	cvta.local.u64 	%SP, %SPL;
	add.u64 	%rd1, %SP, 0;
	add.u64 	%rd2, %SPL, 0;
	mov.u32 	%r1, %tid.x;
	mov.u32 	%r2, %ctaid.x;
	st.local.v2.u32 	[%rd2], {%r1, %r2};
	mov.u64 	%rd3, $str;
	cvta.global.u64 	%rd4, %rd3;
	{ // callseq 0, 0
	.param .b64 param0;
	st.param.b64 	[param0], %rd4;
	.param .b64 param1;
	st.param.b64 	[param1], %rd1;
	.param .b32 retval0;
	call.uni (retval0), 
	vprintf, 
	(
	param0, 
	param1
	);
	ld.param.b32 	%r3, [retval0];
	} // callseq 0
	ret;

}


// ===== COMPILED SASS (sm_100) =====

	.target	sm_100

	.elftype	@"ET_EXEC"


//--------------------- .note.nv.tkinfo           --------------------------
	.section	.note.nv.tkinfo,"",@"SHT_NOTE"
	.sectionflags	@"SHF_NOTE_NV_TKINFO"
	.tkinfo
        /*0018*/ 	.word	0x00000002
        /*0030*/ 	.string	""
        /*0030*/ 	.string	"ptxas"
        /*0030*/ 	.string	"Cuda compilation tools, release 13.0, V13.0.88"
        /*0030*/ 	.string	"Build cuda_13.0.r13.0/compiler.36424714_0"
        /*0030*/ 	.string	"-arch sm_100 -m 64 "



//--------------------- .note.nv.cuinfo           --------------------------
	.section	.note.nv.cuinfo,"",@"SHT_NOTE"
	.sectionflags	@"SHF_NOTE_NV_CUINFO"
        /*0018*/ 	.short	0x0002
        /*001a*/ 	.short	0x0064
        /*001c*/ 	.short	0x0082
	.zero		2


//--------------------- .nv.info                  --------------------------
	.section	.nv.info,"",@"SHT_CUDA_INFO"
	.align	4


	//----- nvinfo : EIATTR_REGCOUNT
	.align		4
        /*0000*/ 	.byte	0x04, 0x2f
        /*0002*/ 	.short	(.L_2 - .L_1)
	.align		4
.L_1:
        /*0004*/ 	.word	index@(_Z16helloWorldKernelv)
        /*0008*/ 	.word	0x00000018


	//----- nvinfo : EIATTR_FRAME_SIZE
	.align		4
.L_2:
        /*000c*/ 	.byte	0x04, 0x11
        /*000e*/ 	.short	(.L_4 - .L_3)
	.align		4
.L_3:
        /*0010*/ 	.word	index@(_Z16helloWorldKernelv)
        /*0014*/ 	.word	0x00000008


	//----- nvinfo : EIATTR_MIN_STACK_SIZE
	.align		4
.L_4:
        /*0018*/ 	.byte	0x04, 0x12
        /*001a*/ 	.short	(.L_6 - .L_5)
	.align		4
.L_5:
        /*001c*/ 	.word	index@(_Z16helloWorldKernelv)
        /*0020*/ 	.word	0x00000008
.L_6:


//--------------------- .nv.compat                --------------------------
	.section	.nv.compat,"",@"SHT_CUDA_COMPAT_INFO"
	.align	4
        /*0000*/ 	.byte	0x02, 0x09, 0x00, 0x00, 0x02, 0x02, 0x01, 0x00, 0x02, 0x05, 0x05, 0x00, 0x03, 0x07, 0x01, 0x01
        /*0010*/ 	.byte	0x02, 0x03, 0x00, 0x00, 0x02, 0x06, 0x01, 0x00, 0x04, 0x0b, 0x08, 0x00, 0x09, 0x00, 0x00, 0x00
        /*0020*/ 	.byte	0x00, 0x00, 0x00, 0x00


//--------------------- .nv.info._Z16helloWorldKernelv --------------------------
	.section	.nv.info._Z16helloWorldKernelv,"",@"SHT_CUDA_INFO"
	.sectionflags	@""
	.align	4


	//----- nvinfo : EIATTR_CUDA_API_VERSION
	.align		4
        /*0000*/ 	.byte	0x04, 0x37
        /*0002*/ 	.short	(.L_8 - .L_7)
.L_7:
        /*0004*/ 	.word	0x00000082


	//----- nvinfo : EIATTR_SPARSE_MMA_MASK
	.align		4
.L_8:
        /*0008*/ 	.byte	0x03, 0x50
        /*000a*/ 	.short	0x0000


	//----- nvinfo : EIATTR_MAXREG_COUNT
	.align		4
        /*000c*/ 	.byte	0x03, 0x1b
        /*000e*/ 	.short	0x00ff


	//----- nvinfo : EIATTR_EXTERNS
	.align		4
        /*0010*/ 	.byte	0x04, 0x0f
        /*0012*/ 	.short	(.L_10 - .L_9)


	//   ....[0]....
	.align		4
.L_9:
        /*0014*/ 	.word	index@(vprintf)


	//----- nvinfo : EIATTR_MERCURY_ISA_VERSION
	.align		4
.L_10:
        /*0018*/ 	.byte	0x03, 0x5f
        /*001a*/ 	.short	0x0101


	//----- nvinfo : EIATTR_VRC_CTA_INIT_COUNT
	.align		4
        /*001c*/ 	.byte	0x02, 0x4a
	.zero		1
	.zero		1


	//----- nvinfo : EIATTR_SYSCALL_OFFSETS
	.align		4
        /*0020*/ 	.byte	0x04, 0x46
        /*0022*/ 	.short	(.L_12 - .L_11)


	//   ....[0]....
.L_11:
        /*0024*/ 	.word	0x000000f0


	//----- nvinfo : EIATTR_EXIT_INSTR_OFFSETS
	.align		4
.L_12:
        /*0028*/ 	.byte	0x04, 0x1c
        /*002a*/ 	.short	(.L_14 - .L_13)


	//   ....[0]....
.L_13:
        /*002c*/ 	.word	0x00000100


	//----- nvinfo : EIATTR_SW_WAR
	.align		4
.L_14:
        /*0030*/ 	.byte	0x04, 0x36
        /*0032*/ 	.short	(.L_16 - .L_15)
.L_15:
        /*0034*/ 	.word	0x00000008
.L_16:


//--------------------- .nv.callgraph             --------------------------
	.section	.nv.callgraph,"",@"SHT_CUDA_CALLGRAPH"
	.align	4
	.sectionentsize	8
	.align		4
        /*0000*/ 	.word	0x00000000
	.align		4
        /*0004*/ 	.word	0xffffffff
	.align		4
        /*0008*/ 	.word	index@(_Z16helloWorldKernelv)
	.align		4
        /*000c*/ 	.word	index@(vprintf)
	.align		4
        /*0010*/ 	.word	0x00000000
	.align		4
        /*0014*/ 	.word	0xfffffffe
	.align		4
        /*0018*/ 	.word	0x00000000
	.align		4
        /*001c*/ 	.word	0xfffffffd
	.align		4
        /*0020*/ 	.word	0x00000000
	.align		4
        /*0024*/ 	.word	0xfffffffc


//--------------------- .nv.constant4             --------------------------
	.section	.nv.constant4,"a",@progbits
	.align	8
	.align		8
.nv.constant4:
        /*0000*/ 	.dword	vprintf
	.align		8
        /*0008*/ 	.dword	$str


//--------------------- .text._Z16helloWorldKernelv --------------------------
	.section	.text._Z16helloWorldKernelv,"ax",@progbits
	.align	128
        .global         _Z16helloWorldKernelv
        .type           _Z16helloWorldKernelv,@function
        .size           _Z16helloWorldKernelv,(.L_x_2 - _Z16helloWorldKernelv)
        .other          _Z16helloWorldKernelv,@"STO_CUDA_ENTRY STV_DEFAULT"
_Z16helloWorldKernelv:
.text._Z16helloWorldKernelv:
[----:B------:R-:W0:Y:S01]  /*0000*/  LDC R1, c[0x0][0x37c] ;  /* 0x0000df00ff017b82 */ /* 0x000e220000000800 */
[----:B------:R-:W1:Y:S01]  /*0010*/  S2R R8, SR_TID.X ;  /* 0x0000000000087919 */ /* 0x000e620000002100 */
[----:B0-----:R-:W-:Y:S01]  /*0020*/  VIADD R1, R1, 0xfffffff8 ;  /* 0xfffffff801017836 */ /* 0x001fe20000000000 */
[----:B------:R-:W-:Y:S01]  /*0030*/  MOV R0, 0x0 ;  /* 0x0000000000007802 */ /* 0x000fe20000000f00 */
[----:B------:R-:W0:Y:S01]  /*0040*/  LDCU UR4, c[0x0][0x2f8] ;  /* 0x00005f00ff0477ac */ /* 0x000e220008000800 */
[----:B------:R-:W1:Y:S03]  /*0050*/  S2R R9, SR_CTAID.X ;  /* 0x0000000000097919 */ /* 0x000e660000002500 */
[----:B------:R2:W3:Y:S01]  /*0060*/  LDC.64 R2, c[0x4][R0] ;  /* 0x0100000000027b82 */ /* 0x0004e20000000a00 */
[----:B------:R-:W4:Y:S01]  /*0070*/  LDCU.64 UR6, c[0x4][0x8] ;  /* 0x01000100ff0677ac */ /* 0x000f220008000a00 */
[----:B------:R-:W5:Y:S01]  /*0080*/  LDCU UR5, c[0x0][0x2fc] ;  /* 0x00005f80ff0577ac */ /* 0x000f620008000800 */
[----:B0-----:R-:W-:Y:S01]  /*0090*/  IADD3 R6, P0, PT, R1, UR4, RZ ;  /* 0x0000000401067c10 */ /* 0x001fe2000ff1e0ff */
[----:B----4-:R-:W-:Y:S01]  /*00a0*/  IMAD.U32 R4, RZ, RZ, UR6 ;  /* 0x00000006ff047e24 */ /* 0x010fe2000f8e00ff */
[----:B------:R-:W-:-:S03]  /*00b0*/  MOV R5, UR7 ;  /* 0x0000000700057c02 */ /* 0x000fc60008000f00 */
[----:B-----5:R-:W-:Y:S01]  /*00c0*/  IMAD.X R7, RZ, RZ, UR5, P0 ;  /* 0x00000005ff077e24 */ /* 0x020fe200080e06ff */
[----:B-1----:R2:W-:Y:S07]  /*00d0*/  STL.64 [R1], R8 ;  /* 0x0000000801007387 */ /* 0x0025ee0000100a00 */
[----:B------:R-:W-:-:S07]  /*00e0*/  LEPC R20, `(.L_x_0) ;  /* 0x000000001014794e */ /* 0x000fce0000000000 */
[----:B--23--:R-:W-:Y:S05]  /*00f0*/  CALL.ABS.NOINC R2 ;  /* 0x0000000002007343 */ /* 0x00cfea0003c00000 */
.L_x_0:
[----:B------:R-:W-:Y:S05]  /*0100*/  EXIT ;  /* 0x000000000000794d */ /* 0x000fea0003800000 */
.L_x_1:
[----:B------:R-:W-:-:S00]  /*0110*/  BRA `(.L_x_1) ;  /* 0xfffffffc00fc7947 */ /* 0x000fc0000383ffff */
[----:B------:R-:W-:-:S00]  /*0120*/  NOP ;  /* 0x0000000000007918 */ /* 0x000fc00000000000 */
        /* <DEDUP_REMOVED lines=13> */
.L_x_2:


//--------------------- .nv.global.init           --------------------------
	.section	.nv.global.init,"aw",@progbits
.nv.global.init:
	.type		$str,@object
	.size		$str,(.L_0 - $str)
$str:
        /*0000*/ 	.byte	0x48, 0x65, 0x6c, 0x6c, 0x6f, 0x20, 0x57, 0x6f, 0x72, 0x6c, 0x64, 0x20, 0x66, 0x72, 0x6f, 0x6d
        /*0010*/ 	.byte	0x20, 0x47, 0x50, 0x55, 0x20, 0x25, 0x64, 0x20, 0x69, 0x6e, 0x20, 0x62, 0x6c, 0x6f, 0x63, 0x6b
        /*0020*/ 	.byte	0x20, 0x25, 0x64, 0x21, 0x0a, 0x00
.L_0:


//--------------------- .nv.shared.reserved.0     --------------------------
	.section	.nv.shared.reserved.0,"aw",@nobits
	.weak		__nv_reservedSMEM_offset_0_alias
	.size		__nv_reservedSMEM_offset_0_alias, 0, 64
	.other		__nv_reservedSMEM_offset_0_alias,@"STO_CUDA_RESERVED_SHARED STV_DEFAULT"
__nv_reservedSMEM_offset_0_alias:
	.zero		0
	.zero		64


//--------------------- .nv.constant0._Z16helloWorldKernelv --------------------------
	.section	.nv.constant0._Z16helloWorldKernelv,"a",@progbits
	.sectionflags	@""
	.align	4
.nv.constant0._Z16helloWorldKernelv:
	.zero		896


//--------------------- SYMBOLS --------------------------

	.type		.nv.reservedSmem.offset0,@object
	.size		.nv.reservedSmem.offset0,0x4
	.type		vprintf,@function
